//
// Generated by NVIDIA NVVM Compiler
//
// Compiler Build ID: CL-36424714
// Cuda compilation tools, release 13.0, V13.0.88
// Based on NVVM 20.0.0
//

.version 9.0
.target sm_100
.address_size 64

	// .globl	_Z11dot_productPKiS0_Pii

.visible .entry _Z11dot_productPKiS0_Pii(
	.param .u64 .ptr .align 1 _Z11dot_productPKiS0_Pii_param_0,
	.param .u64 .ptr .align 1 _Z11dot_productPKiS0_Pii_param_1,
	.param .u64 .ptr .align 1 _Z11dot_productPKiS0_Pii_param_2,
	.param .u32 _Z11dot_productPKiS0_Pii_param_3
)
{
	.reg .b32 	%r<9>;
	.reg .b64 	%rd<10>;

	ld.param.u64 	%rd1, [_Z11dot_productPKiS0_Pii_param_0];
	ld.param.u64 	%rd2, [_Z11dot_productPKiS0_Pii_param_1];
	ld.param.u64 	%rd3, [_Z11dot_productPKiS0_Pii_param_2];
	cvta.to.global.u64 	%rd4, %rd3;
	cvta.to.global.u64 	%rd5, %rd2;
	cvta.to.global.u64 	%rd6, %rd1;
	mov.u32 	%r1, %tid.x;
	mov.u32 	%r2, %ctaid.x;
	mov.u32 	%r3, %ntid.x;
	mad.lo.s32 	%r4, %r2, %r3, %r1;
	mul.wide.s32 	%rd7, %r4, 4;
	add.s64 	%rd8, %rd6, %rd7;
	ld.global.u32 	%r5, [%rd8];
	add.s64 	%rd9, %rd5, %rd7;
	ld.global.u32 	%r6, [%rd9];
	add.s32 	%r7, %r6, %r5;
	atom.global.add.u32 	%r8, [%rd4], %r7;
	ret;

}


// ===== COMPILED SASS (sm_100) =====

	.target	sm_100

	.elftype	@"ET_EXEC"


//--------------------- .note.nv.tkinfo           --------------------------
	.section	.note.nv.tkinfo,"",@"SHT_NOTE"
	.sectionflags	@"SHF_NOTE_NV_TKINFO"
	.tkinfo
        /*0018*/ 	.word	0x00000002
        /*0030*/ 	.string	""
        /*0030*/ 	.string	"ptxas"
        /*0030*/ 	.string	"Cuda compilation tools, release 13.0, V13.0.88"
        /*0030*/ 	.string	"Build cuda_13.0.r13.0/compiler.36424714_0"
        /*0030*/ 	.string	"-arch sm_100 -m 64 "



//--------------------- .note.nv.cuinfo           --------------------------
	.section	.note.nv.cuinfo,"",@"SHT_NOTE"
	.sectionflags	@"SHF_NOTE_NV_CUINFO"
        /*0018*/ 	.short	0x0002
        /*001a*/ 	.short	0x0064
        /*001c*/ 	.short	0x0082
	.zero		2


//--------------------- .nv.info                  --------------------------
	.section	.nv.info,"",@"SHT_CUDA_INFO"
	.align	4


	//----- nvinfo : EIATTR_REGCOUNT
	.align		4
        /*0000*/ 	.byte	0x04, 0x2f
        /*0002*/ 	.short	(.L_1 - .L_0)
	.align		4
.L_0:
        /*0004*/ 	.word	index@(_Z11dot_productPKiS0_Pii)
        /*0008*/ 	.word	0x0000000c


	//----- nvinfo : EIATTR_FRAME_SIZE
	.align		4
.L_1:
        /*000c*/ 	.byte	0x04, 0x11
        /*000e*/ 	.short	(.L_3 - .L_2)
	.align		4
.L_2:
        /*0010*/ 	.word	index@(_Z11dot_productPKiS0_Pii)
        /*0014*/ 	.word	0x00000000


	//----- nvinfo : EIATTR_MIN_STACK_SIZE
	.align		4
.L_3:
        /*0018*/ 	.byte	0x04, 0x12
        /*001a*/ 	.short	(.L_5 - .L_4)
	.align		4
.L_4:
        /*001c*/ 	.word	index@(_Z11dot_productPKiS0_Pii)
        /*0020*/ 	.word	0x00000000
.L_5:


//--------------------- .nv.compat                --------------------------
	.section	.nv.compat,"",@"SHT_CUDA_COMPAT_INFO"
	.align	4
        /*0000*/ 	.byte	0x02, 0x09, 0x00, 0x00, 0x02, 0x02, 0x01, 0x00, 0x02, 0x05, 0x05, 0x00, 0x03, 0x07, 0x01, 0x01
        /*0010*/ 	.byte	0x02, 0x03, 0x00, 0x00, 0x02, 0x06, 0x01, 0x00, 0x04, 0x0b, 0x08, 0x00, 0x09, 0x00, 0x00, 0x00
        /*0020*/ 	.byte	0x00, 0x00, 0x00, 0x00


//--------------------- .nv.info._Z11dot_productPKiS0_Pii --------------------------
	.section	.nv.info._Z11dot_productPKiS0_Pii,"",@"SHT_CUDA_INFO"
	.sectionflags	@""
	.align	4


	//----- nvinfo : EIATTR_CUDA_API_VERSION
	.align		4
        /*0000*/ 	.byte	0x04, 0x37
        /*0002*/ 	.short	(.L_7 - .L_6)
.L_6:
        /*0004*/ 	.word	0x00000082


	//----- nvinfo : EIATTR_KPARAM_INFO
	.align		4
.L_7:
        /*0008*/ 	.byte	0x04, 0x17
        /*000a*/ 	.short	(.L_9 - .L_8)
.L_8:
        /*000c*/ 	.word	0x00000000
        /*0010*/ 	.short	0x0003
        /*0012*/ 	.short	0x0018
        /*0014*/ 	.byte	0x00, 0xf0, 0x11, 0x00


	//----- nvinfo : EIATTR_KPARAM_INFO
	.align		4
.L_9:
        /*0018*/ 	.byte	0x04, 0x17
        /*001a*/ 	.short	(.L_11 - .L_10)
.L_10:
        /*001c*/ 	.word	0x00000000
        /*0020*/ 	.short	0x0002
        /*0022*/ 	.short	0x0010
        /*0024*/ 	.byte	0x00, 0xf5, 0x21, 0x00


	//----- nvinfo : EIATTR_KPARAM_INFO
	.align		4
.L_11:
        /*0028*/ 	.byte	0x04, 0x17
        /*002a*/ 	.short	(.L_13 - .L_12)
.L_12:
        /*002c*/ 	.word	0x00000000
        /*0030*/ 	.short	0x0001
        /*0032*/ 	.short	0x0008
        /*0034*/ 	.byte	0x00, 0xf5, 0x21, 0x00


	//----- nvinfo : EIATTR_KPARAM_INFO
	.align		4
.L_13:
        /*0038*/ 	.byte	0x04, 0x17
        /*003a*/ 	.short	(.L_15 - .L_14)
.L_14:
        /*003c*/ 	.word	0x00000000
        /*0040*/ 	.short	0x0000
        /*0042*/ 	.short	0x0000
        /*0044*/ 	.byte	0x00, 0xf5, 0x21, 0x00


	//----- nvinfo : EIATTR_SPARSE_MMA_MASK
	.align		4
.L_15:
        /*0048*/ 	.byte	0x03, 0x50
        /*004a*/ 	.short	0x0000


	//----- nvinfo : EIATTR_MAXREG_COUNT
	.align		4
        /*004c*/ 	.byte	0x03, 0x1b
        /*004e*/ 	.short	0x00ff


	//----- nvinfo : EIATTR_MERCURY_ISA_VERSION
	.align		4
        /*0050*/ 	.byte	0x03, 0x5f
        /*0052*/ 	.short	0x0101


	//----- nvinfo : EIATTR_INT_WARP_WIDE_INSTR_OFFSETS
	.align		4
        /*0054*/ 	.byte	0x04, 0x31
        /*0056*/ 	.short	(.L_17 - .L_16)


	//   ....[0]....
.L_16:
        /*0058*/ 	.word	0x000000e0


	//   ....[1]....
        /*005c*/ 	.word	0x00000120


	//----- nvinfo : EIATTR_VRC_CTA_INIT_COUNT
	.align		4
.L_17:
        /*0060*/ 	.byte	0x02, 0x4a
	.zero		1
	.zero		1


	//----- nvinfo : EIATTR_EXIT_INSTR_OFFSETS
	.align		4
        /*0064*/ 	.byte	0x04, 0x1c
        /*0066*/ 	.short	(.L_19 - .L_18)


	//   ....[0]....
.L_18:
        /*0068*/ 	.word	0x00000150


	//----- nvinfo : EIATTR_CBANK_PARAM_SIZE
	.align		4
.L_19:
        /*006c*/ 	.byte	0x03, 0x19
        /*006e*/ 	.short	0x001c


	//----- nvinfo : EIATTR_PARAM_CBANK
	.align		4
        /*0070*/ 	.byte	0x04, 0x0a
        /*0072*/ 	.short	(.L_21 - .L_20)
	.align		4
.L_20:
        /*0074*/ 	.word	index@(.nv.constant0._Z11dot_productPKiS0_Pii)
        /*0078*/ 	.short	0x0380
        /*007a*/ 	.short	0x001c


	//----- nvinfo : EIATTR_SW_WAR
	.align		4
.L_21:
        /*007c*/ 	.byte	0x04, 0x36
        /*007e*/ 	.short	(.L_23 - .L_22)
.L_22:
        /*0080*/ 	.word	0x00000008
.L_23:


//--------------------- .nv.callgraph             --------------------------
	.section	.nv.callgraph,"",@"SHT_CUDA_CALLGRAPH"
	.align	4
	.sectionentsize	8
	.align		4
        /*0000*/ 	.word	0x00000000
	.align		4
        /*0004*/ 	.word	0xffffffff
	.align		4
        /*0008*/ 	.word	0x00000000
	.align		4
        /*000c*/ 	.word	0xfffffffe
	.align		4
        /*0010*/ 	.word	0x00000000
	.align		4
        /*0014*/ 	.word	0xfffffffd
	.align		4
        /*0018*/ 	.word	0x00000000
	.align		4
        /*001c*/ 	.word	0xfffffffc


//--------------------- .text._Z11dot_productPKiS0_Pii --------------------------
	.section	.text._Z11dot_productPKiS0_Pii,"ax",@progbits
	.align	128
        .global         _Z11dot_productPKiS0_Pii
        .type           _Z11dot_productPKiS0_Pii,@function
        .size           _Z11dot_productPKiS0_Pii,(.L_x_1 - _Z11dot_productPKiS0_Pii)
        .other          _Z11dot_productPKiS0_Pii,@"STO_CUDA_ENTRY STV_DEFAULT"
_Z11dot_productPKiS0_Pii:
.text._Z11dot_productPKiS0_Pii:
[----:B------:R-:W-:Y:S01]  /*0000*/  LDC R1, c[0x0][0x37c] ;  /* 0x0000df00ff017b82 */ /* 0x000fe20000000800 */
[----:B------:R-:W0:Y:S07]  /*0010*/  S2R R7, SR_TID.X ;  /* 0x0000000000077919 */ /* 0x000e2e0000002100 */
[----:B------:R-:W0:Y:S01]  /*0020*/  S2UR UR4, SR_CTAID.X ;  /* 0x00000000000479c3 */ /* 0x000e220000002500 */
[----:B------:R-:W1:Y:S07]  /*0030*/  LDCU.64 UR6, c[0x0][0x358] ;  /* 0x00006b00ff0677ac */ /* 0x000e6e0008000a00 */
[----:B------:R-:W0:Y:S08]  /*0040*/  LDC R0, c[0x0][0x360] ;  /* 0x0000d800ff007b82 */ /* 0x000e300000000800 */
[----:B------:R-:W2:Y:S08]  /*0050*/  LDC.64 R2, c[0x0][0x380] ;  /* 0x0000e000ff027b82 */ /* 0x000eb00000000a00 */
[----:B------:R-:W3:Y:S01]  /*0060*/  LDC.64 R4, c[0x0][0x388] ;  /* 0x0000e200ff047b82 */ /* 0x000ee20000000a00 */
[----:B0-----:R-:W-:-:S04]  /*0070*/  IMAD R7, R0, UR4, R7 ;  /* 0x0000000400077c24 */ /* 0x001fc8000f8e0207 */
[----:B--2---:R-:W-:-:S06]  /*0080*/  IMAD.WIDE R2, R7, 0x4, R2 ;  /* 0x0000000407027825 */ /* 0x004fcc00078e0202 */
[----:B-1----:R-:W2:Y:S01]  /*0090*/  LDG.E R2, desc[UR6][R2.64] ;  /* 0x0000000602027981 */ /* 0x002ea2000c1e1900 */
[----:B---3--:R-:W-:-:S06]  /*00a0*/  IMAD.WIDE R4, R7, 0x4, R4 ;  /* 0x0000000407047825 */ /* 0x008fcc00078e0204 */
[----:B------:R-:W2:Y:S01]  /*00b0*/  LDG.E R5, desc[UR6][R4.64] ;  /* 0x0000000604057981 */ /* 0x000ea2000c1e1900 */
[----:B------:R-:W0:Y:S01]  /*00c0*/  S2R R8, SR_LANEID ;  /* 0x0000000000087919 */ /* 0x000e220000000000 */
[----:B------:R-:W1:Y:S01]  /*00d0*/  LDC.64 R6, c[0x0][0x390] ;  /* 0x0000e400ff067b82 */ /* 0x000e620000000a00 */
[----:B------:R-:W-:Y:S02]  /*00e0*/  VOTEU.ANY UR4, UPT, PT ;  /* 0x0000000000047886 */ /* 0x000fe400038e0100 */
[----:B------:R-:W-:-:S06]  /*00f0*/  UFLO.U32 UR4, UR4 ;  /* 0x00000004000472bd */ /* 0x000fcc00080e0000 */
[----:B0-----:R-:W-:Y:S02]  /*0100*/  ISETP.EQ.U32.AND P0, PT, R8, UR4, PT ;  /* 0x0000000408007c0c */ /* 0x001fe4000bf02070 */
[----:B--2---:R-:W-:-:S04]  /*0110*/  IADD3 R0, PT, PT, R2, R5, RZ ;  /* 0x0000000502007210 */ /* 0x004fc80007ffe0ff */
[----:B------:R-:W0:Y:S02]  /*0120*/  REDUX.SUM UR5, R0 ;  /* 0x00000000000573c4 */ /* 0x000e24000000c000 */
[----:B0-----:R-:W-:-:S05]  /*0130*/  MOV R9, UR5 ;  /* 0x0000000500097c02 */ /* 0x001fca0008000f00 */
[----:B-1----:R-:W-:Y:S01]  /*0140*/  @P0 REDG.E.ADD.STRONG.GPU desc[UR6][R6.64], R9 ;  /* 0x000000090600098e */ /* 0x002fe2000c12e106 */
[----:B------:R-:W-:Y:S05]  /*0150*/  EXIT ;  /* 0x000000000000794d */ /* 0x000fea0003800000 */
.L_x_0:
[----:B------:R-:W-:-:S00]  /*0160*/  BRA `(.L_x_0) ;  /* 0xfffffffc00fc7947 */ /* 0x000fc0000383ffff */
[----:B------:R-:W-:-:S00]  /*0170*/  NOP ;  /* 0x0000000000007918 */ /* 0x000fc00000000000 */
        /* <DEDUP_REMOVED lines=8> */
.L_x_1:


//--------------------- .nv.shared.reserved.0     --------------------------
	.section	.nv.shared.reserved.0,"aw",@nobits
	.weak		__nv_reservedSMEM_offset_0_alias
	.size		__nv_reservedSMEM_offset_0_alias, 0, 64
	.other		__nv_reservedSMEM_offset_0_alias,@"STO_CUDA_RESERVED_SHARED STV_DEFAULT"
__nv_reservedSMEM_offset_0_alias:
	.zero		0
	.zero		64


//--------------------- .nv.constant0._Z11dot_productPKiS0_Pii --------------------------
	.section	.nv.constant0._Z11dot_productPKiS0_Pii,"a",@progbits
	.sectionflags	@""
	.align	4
.nv.constant0._Z11dot_productPKiS0_Pii:
	.zero		924


//--------------------- SYMBOLS --------------------------

	.type		.nv.reservedSmem.offset0,@object
	.size		.nv.reservedSmem.offset0,0x4
